//
// Generated by NVIDIA NVVM Compiler
//
// Compiler Build ID: CL-36424714
// Cuda compilation tools, release 13.0, V13.0.88
// Based on NVVM 20.0.0
//

.version 9.0
.target sm_100
.address_size 64

	// .globl	_Z4cudaPfS_S_
.extern .func  (.param .b32 func_retval0) vprintf
(
	.param .b64 vprintf_param_0,
	.param .b64 vprintf_param_1
)
;
.global .align 1 .b8 $str[24] = {91, 67, 85, 68, 65, 93, 58, 32, 66, 101, 103, 105, 110, 58, 32, 37, 102, 32, 43, 32, 37, 102, 10};
.global .align 1 .b8 $str$1[17] = {91, 67, 85, 68, 65, 93, 58, 32, 69, 110, 100, 58, 32, 37, 102, 10};

.visible .entry _Z4cudaPfS_S_(
	.param .u64 .ptr .align 1 _Z4cudaPfS_S__param_0,
	.param .u64 .ptr .align 1 _Z4cudaPfS_S__param_1,
	.param .u64 .ptr .align 1 _Z4cudaPfS_S__param_2
)
{
	.local .align 16 .b8 	__local_depot0[16];
	.reg .b64 	%SP;
	.reg .b64 	%SPL;
	.reg .b32 	%r<5>;
	.reg .b32 	%f<6>;
	.reg .b64 	%rd<13>;
	.reg .b64 	%fd<4>;

	mov.u64 	%SPL, __local_depot0;
	cvta.local.u64 	%SP, %SPL;
	ld.param.u64 	%rd1, [_Z4cudaPfS_S__param_0];
	ld.param.u64 	%rd2, [_Z4cudaPfS_S__param_1];
	ld.param.u64 	%rd3, [_Z4cudaPfS_S__param_2];
	cvta.to.global.u64 	%rd4, %rd3;
	cvta.to.global.u64 	%rd5, %rd2;
	cvta.to.global.u64 	%rd6, %rd1;
	add.u64 	%rd7, %SP, 0;
	add.u64 	%rd8, %SPL, 0;
	ld.global.f32 	%f4, [%rd6];
	cvt.f64.f32 	%fd1, %f4;
	ld.global.f32 	%f5, [%rd5];
	cvt.f64.f32 	%fd2, %f5;
	st.local.v2.f64 	[%rd8], {%fd1, %fd2};
	mov.u64 	%rd9, $str;
	cvta.global.u64 	%rd10, %rd9;
	{ // callseq 0, 0
	.param .b64 param0;
	st.param.b64 	[param0], %rd10;
	.param .b64 param1;
	st.param.b64 	[param1], %rd7;
	.param .b32 retval0;
	call.uni (retval0), 
	vprintf, 
	(
	param0, 
	param1
	);
	ld.param.b32 	%r1, [retval0];
	} // callseq 0
	ld.global.f32 	%f2, [%rd6];
	ld.global.f32 	%f3, [%rd5];
	// begin inline asm
	add.f32 %f1,%f2,%f3;
	// end inline asm
	st.global.f32 	[%rd4], %f1;
	cvt.f64.f32 	%fd3, %f1;
	st.local.f64 	[%rd8], %fd3;
	mov.u64 	%rd11, $str$1;
	cvta.global.u64 	%rd12, %rd11;
	{ // callseq 1, 0
	.param .b64 param0;
	st.param.b64 	[param0], %rd12;
	.param .b64 param1;
	st.param.b64 	[param1], %rd7;
	.param .b32 retval0;
	call.uni (retval0), 
	vprintf, 
	(
	param0, 
	param1
	);
	ld.param.b32 	%r3, [retval0];
	} // callseq 1
	ret;

}


// ===== COMPILED SASS (sm_100) =====

	.target	sm_100

	.elftype	@"ET_EXEC"


//--------------------- .note.nv.tkinfo           --------------------------
	.section	.note.nv.tkinfo,"",@"SHT_NOTE"
	.sectionflags	@"SHF_NOTE_NV_TKINFO"
	.tkinfo
        /*0018*/ 	.word	0x00000002
        /*0030*/ 	.string	""
        /*0030*/ 	.string	"ptxas"
        /*0030*/ 	.string	"Cuda compilation tools, release 13.0, V13.0.88"
        /*0030*/ 	.string	"Build cuda_13.0.r13.0/compiler.36424714_0"
        /*0030*/ 	.string	"-arch sm_100 -m 64 "



//--------------------- .note.nv.cuinfo           --------------------------
	.section	.note.nv.cuinfo,"",@"SHT_NOTE"
	.sectionflags	@"SHF_NOTE_NV_CUINFO"
        /*0018*/ 	.short	0x0002
        /*001a*/ 	.short	0x0064
        /*001c*/ 	.short	0x0082
	.zero		2


//--------------------- .nv.info                  --------------------------
	.section	.nv.info,"",@"SHT_CUDA_INFO"
	.align	4


	//----- nvinfo : EIATTR_REGCOUNT
	.align		4
        /*0000*/ 	.byte	0x04, 0x2f
        /*0002*/ 	.short	(.L_3 - .L_2)
	.align		4
.L_2:
        /*0004*/ 	.word	index@(_Z4cudaPfS_S_)
        /*0008*/ 	.word	0x00000018


	//----- nvinfo : EIATTR_FRAME_SIZE
	.align		4
.L_3:
        /*000c*/ 	.byte	0x04, 0x11
        /*000e*/ 	.short	(.L_5 - .L_4)
	.align		4
.L_4:
        /*0010*/ 	.word	index@(_Z4cudaPfS_S_)
        /*0014*/ 	.word	0x00000010


	//----- nvinfo : EIATTR_MIN_STACK_SIZE
	.align		4
.L_5:
        /*0018*/ 	.byte	0x04, 0x12
        /*001a*/ 	.short	(.L_7 - .L_6)
	.align		4
.L_6:
        /*001c*/ 	.word	index@(_Z4cudaPfS_S_)
        /*0020*/ 	.word	0x00000010
.L_7:


//--------------------- .nv.compat                --------------------------
	.section	.nv.compat,"",@"SHT_CUDA_COMPAT_INFO"
	.align	4
        /*0000*/ 	.byte	0x02, 0x09, 0x00, 0x00, 0x02, 0x02, 0x01, 0x00, 0x02, 0x05, 0x05, 0x00, 0x03, 0x07, 0x01, 0x01
        /*0010*/ 	.byte	0x02, 0x03, 0x00, 0x00, 0x02, 0x06, 0x01, 0x00, 0x04, 0x0b, 0x08, 0x00, 0x09, 0x00, 0x00, 0x00
        /*0020*/ 	.byte	0x00, 0x00, 0x00, 0x00


//--------------------- .nv.info._Z4cudaPfS_S_    --------------------------
	.section	.nv.info._Z4cudaPfS_S_,"",@"SHT_CUDA_INFO"
	.sectionflags	@""
	.align	4


	//----- nvinfo : EIATTR_CUDA_API_VERSION
	.align		4
        /*0000*/ 	.byte	0x04, 0x37
        /*0002*/ 	.short	(.L_9 - .L_8)
.L_8:
        /*0004*/ 	.word	0x00000082


	//----- nvinfo : EIATTR_KPARAM_INFO
	.align		4
.L_9:
        /*0008*/ 	.byte	0x04, 0x17
        /*000a*/ 	.short	(.L_11 - .L_10)
.L_10:
        /*000c*/ 	.word	0x00000000
        /*0010*/ 	.short	0x0002
        /*0012*/ 	.short	0x0010
        /*0014*/ 	.byte	0x00, 0xf5, 0x21, 0x00


	//----- nvinfo : EIATTR_KPARAM_INFO
	.align		4
.L_11:
        /*0018*/ 	.byte	0x04, 0x17
        /*001a*/ 	.short	(.L_13 - .L_12)
.L_12:
        /*001c*/ 	.word	0x00000000
        /*0020*/ 	.short	0x0001
        /*0022*/ 	.short	0x0008
        /*0024*/ 	.byte	0x00, 0xf5, 0x21, 0x00


	//----- nvinfo : EIATTR_KPARAM_INFO
	.align		4
.L_13:
        /*0028*/ 	.byte	0x04, 0x17
        /*002a*/ 	.short	(.L_15 - .L_14)
.L_14:
        /*002c*/ 	.word	0x00000000
        /*0030*/ 	.short	0x0000
        /*0032*/ 	.short	0x0000
        /*0034*/ 	.byte	0x00, 0xf5, 0x21, 0x00


	//----- nvinfo : EIATTR_SPARSE_MMA_MASK
	.align		4
.L_15:
        /*0038*/ 	.byte	0x03, 0x50
        /*003a*/ 	.short	0x0000


	//----- nvinfo : EIATTR_MAXREG_COUNT
	.align		4
        /*003c*/ 	.byte	0x03, 0x1b
        /*003e*/ 	.short	0x00ff


	//----- nvinfo : EIATTR_EXTERNS
	.align		4
        /*0040*/ 	.byte	0x04, 0x0f
        /*0042*/ 	.short	(.L_17 - .L_16)


	//   ....[0]....
	.align		4
.L_16:
        /*0044*/ 	.word	index@(vprintf)


	//----- nvinfo : EIATTR_MERCURY_ISA_VERSION
	.align		4
.L_17:
        /*0048*/ 	.byte	0x03, 0x5f
        /*004a*/ 	.short	0x0101


	//----- nvinfo : EIATTR_VRC_CTA_INIT_COUNT
	.align		4
        /*004c*/ 	.byte	0x02, 0x4a
	.zero		1
	.zero		1


	//----- nvinfo : EIATTR_SYSCALL_OFFSETS
	.align		4
        /*0050*/ 	.byte	0x04, 0x46
        /*0052*/ 	.short	(.L_19 - .L_18)


	//   ....[0]....
.L_18:
        /*0054*/ 	.word	0x00000160


	//   ....[1]....
        /*0058*/ 	.word	0x00000270


	//----- nvinfo : EIATTR_EXIT_INSTR_OFFSETS
	.align		4
.L_19:
        /*005c*/ 	.byte	0x04, 0x1c
        /*005e*/ 	.short	(.L_21 - .L_20)


	//   ....[0]....
.L_20:
        /*0060*/ 	.word	0x00000280


	//----- nvinfo : EIATTR_CBANK_PARAM_SIZE
	.align		4
.L_21:
        /*0064*/ 	.byte	0x03, 0x19
        /*0066*/ 	.short	0x0018


	//----- nvinfo : EIATTR_PARAM_CBANK
	.align		4
        /*0068*/ 	.byte	0x04, 0x0a
        /*006a*/ 	.short	(.L_23 - .L_22)
	.align		4
.L_22:
        /*006c*/ 	.word	index@(.nv.constant0._Z4cudaPfS_S_)
        /*0070*/ 	.short	0x0380
        /*0072*/ 	.short	0x0018


	//----- nvinfo : EIATTR_SW_WAR
	.align		4
.L_23:
        /*0074*/ 	.byte	0x04, 0x36
        /*0076*/ 	.short	(.L_25 - .L_24)
.L_24:
        /*0078*/ 	.word	0x00000008
.L_25:


//--------------------- .nv.callgraph             --------------------------
	.section	.nv.callgraph,"",@"SHT_CUDA_CALLGRAPH"
	.align	4
	.sectionentsize	8
	.align		4
        /*0000*/ 	.word	0x00000000
	.align		4
        /*0004*/ 	.word	0xffffffff
	.align		4
        /*0008*/ 	.word	index@(_Z4cudaPfS_S_)
	.align		4
        /*000c*/ 	.word	index@(vprintf)
	.align		4
        /*0010*/ 	.word	0x00000000
	.align		4
        /*0014*/ 	.word	0xfffffffe
	.align		4
        /*0018*/ 	.word	0x00000000
	.align		4
        /*001c*/ 	.word	0xfffffffd
	.align		4
        /*0020*/ 	.word	0x00000000
	.align		4
        /*0024*/ 	.word	0xfffffffc


//--------------------- .nv.constant4             --------------------------
	.section	.nv.constant4,"a",@progbits
	.align	8
	.align		8
.nv.constant4:
        /*0000*/ 	.dword	vprintf
	.align		8
        /*0008*/ 	.dword	$str
	.align		8
        /*0010*/ 	.dword	$str$1


//--------------------- .text._Z4cudaPfS_S_       --------------------------
	.section	.text._Z4cudaPfS_S_,"ax",@progbits
	.align	128
        .global         _Z4cudaPfS_S_
        .type           _Z4cudaPfS_S_,@function
        .size           _Z4cudaPfS_S_,(.L_x_3 - _Z4cudaPfS_S_)
        .other          _Z4cudaPfS_S_,@"STO_CUDA_ENTRY STV_DEFAULT"
_Z4cudaPfS_S_:
.text._Z4cudaPfS_S_:
[----:B------:R-:W0:Y:S08]  /*0000*/  LDC R1, c[0x0][0x37c] ;  /* 0x0000df00ff017b82 */ /* 0x000e300000000800 */
[----:B------:R-:W1:Y:S01]  /*0010*/  LDC.64 R4, c[0x0][0x380] ;  /* 0x0000e000ff047b82 */ /* 0x000e620000000a00 */
[----:B------:R-:W1:Y:S01]  /*0020*/  LDCU.64 UR36, c[0x0][0x358] ;  /* 0x00006b00ff2477ac */ /* 0x000e620008000a00 */
[----:B0-----:R-:W-:-:S06]  /*0030*/  VIADD R1, R1, 0xfffffff0 ;  /* 0xfffffff001017836 */ /* 0x001fcc0000000000 */
[----:B------:R-:W0:Y:S01]  /*0040*/  LDC.64 R6, c[0x0][0x388] ;  /* 0x0000e200ff067b82 */ /* 0x000e220000000a00 */
[----:B------:R-:W2:Y:S01]  /*0050*/  LDCU UR4, c[0x0][0x2f8] ;  /* 0x00005f00ff0477ac */ /* 0x000ea20008000800 */
[----:B------:R-:W-:Y:S01]  /*0060*/  MOV R2, 0x0 ;  /* 0x0000000000027802 */ /* 0x000fe20000000f00 */
[----:B------:R-:W3:Y:S01]  /*0070*/  LDCU UR5, c[0x0][0x2fc] ;  /* 0x00005f80ff0577ac */ /* 0x000ee20008000800 */
[----:B------:R-:W4:Y:S01]  /*0080*/  LDCU.64 UR6, c[0x4][0x8] ;  /* 0x01000100ff0677ac */ /* 0x000f220008000a00 */
[----:B-1----:R4:W5:Y:S04]  /*0090*/  LDG.E R0, desc[UR36][R4.64] ;  /* 0x0000002404007981 */ /* 0x002968000c1e1900 */
[----:B0-----:R0:W5:Y:S01]  /*00a0*/  LDG.E R10, desc[UR36][R6.64] ;  /* 0x00000024060a7981 */ /* 0x001162000c1e1900 */
[----:B------:R1:W1:Y:S01]  /*00b0*/  LDC.64 R12, c[0x4][R2] ;  /* 0x01000000020c7b82 */ /* 0x0002620000000a00 */
[----:B--2---:R-:W-:Y:S01]  /*00c0*/  IADD3 R17, P0, PT, R1, UR4, RZ ;  /* 0x0000000401117c10 */ /* 0x004fe2000ff1e0ff */
[----:B----4-:R-:W-:Y:S01]  /*00d0*/  IMAD.U32 R5, RZ, RZ, UR7 ;  /* 0x00000007ff057e24 */ /* 0x010fe2000f8e00ff */
[----:B------:R-:W-:-:S03]  /*00e0*/  MOV R4, UR6 ;  /* 0x0000000600047c02 */ /* 0x000fc60008000f00 */
[----:B---3--:R-:W-:Y:S01]  /*00f0*/  IMAD.X R16, RZ, RZ, UR5, P0 ;  /* 0x00000005ff107e24 */ /* 0x008fe200080e06ff */
[----:B0-----:R-:W-:-:S03]  /*0100*/  MOV R6, R17 ;  /* 0x0000001100067202 */ /* 0x001fc60000000f00 */
[----:B------:R-:W-:Y:S01]  /*0110*/  IMAD.MOV.U32 R7, RZ, RZ, R16 ;  /* 0x000000ffff077224 */ /* 0x000fe200078e0010 */
[----:B-----5:R-:W-:Y:S08]  /*0120*/  F2F.F64.F32 R8, R0 ;  /* 0x0000000000087310 */ /* 0x020ff00000201800 */
[----:B------:R-:W0:Y:S02]  /*0130*/  F2F.F64.F32 R10, R10 ;  /* 0x0000000a000a7310 */ /* 0x000e240000201800 */
[----:B01----:R0:W-:Y:S02]  /*0140*/  STL.128 [R1], R8 ;  /* 0x0000000801007387 */ /* 0x0031e40000100c00 */
[----:B------:R-:W-:-:S07]  /*0150*/  LEPC R20, `(.L_x_0) ;  /* 0x000000001014794e */ /* 0x000fce0000000000 */
[----:B0-----:R-:W-:Y:S05]  /*0160*/  CALL.ABS.NOINC R12 ;  /* 0x000000000c007343 */ /* 0x001fea0003c00000 */
.L_x_0:
[----:B------:R-:W0:Y:S01]  /*0170*/  LDC.64 R6, c[0x0][0x380] ;  /* 0x0000e000ff067b82 */ /* 0x000e220000000a00 */
[----:B------:R-:W1:Y:S07]  /*0180*/  LDCU.64 UR4, c[0x4][0x10] ;  /* 0x01000200ff0477ac */ /* 0x000e6e0008000a00 */
[----:B------:R-:W2:Y:S01]  /*0190*/  LDC.64 R12, c[0x0][0x388] ;  /* 0x0000e200ff0c7b82 */ /* 0x000ea20000000a00 */
[----:B0-----:R0:W3:Y:S04]  /*01a0*/  LDG.E R0, desc[UR36][R6.64] ;  /* 0x0000002406007981 */ /* 0x0010e8000c1e1900 */
[----:B--2---:R-:W3:Y:S03]  /*01b0*/  LDG.E R13, desc[UR36][R12.64] ;  /* 0x000000240c0d7981 */ /* 0x004ee6000c1e1900 */
[----:B------:R-:W2:Y:S01]  /*01c0*/  LDC.64 R8, c[0x0][0x390] ;  /* 0x0000e400ff087b82 */ /* 0x000ea20000000a00 */
[----:B-1----:R-:W-:Y:S01]  /*01d0*/  MOV R4, UR4 ;  /* 0x0000000400047c02 */ /* 0x002fe20008000f00 */
[----:B------:R-:W-:Y:S01]  /*01e0*/  IMAD.U32 R5, RZ, RZ, UR5 ;  /* 0x00000005ff057e24 */ /* 0x000fe2000f8e00ff */
[----:B0-----:R-:W-:Y:S01]  /*01f0*/  MOV R6, R17 ;  /* 0x0000001100067202 */ /* 0x001fe20000000f00 */
[----:B------:R-:W-:-:S04]  /*0200*/  IMAD.MOV.U32 R7, RZ, RZ, R16 ;  /* 0x000000ffff077224 */ /* 0x000fc800078e0010 */
[----:B------:R-:W0:Y:S01]  /*0210*/  LDC.64 R2, c[0x4][R2] ;  /* 0x0100000002027b82 */ /* 0x000e220000000a00 */
[----:B---3--:R-:W-:-:S04]  /*0220*/  FADD R0, R0, R13 ;  /* 0x0000000d00007221 */ /* 0x008fc80000000000 */
[----:B------:R-:W1:Y:S01]  /*0230*/  F2F.F64.F32 R10, R0 ;  /* 0x00000000000a7310 */ /* 0x000e620000201800 */
[----:B--2---:R2:W-:Y:S04]  /*0240*/  STG.E desc[UR36][R8.64], R0 ;  /* 0x0000000008007986 */ /* 0x0045e8000c101924 */
[----:B01----:R2:W-:Y:S02]  /*0250*/  STL.64 [R1], R10 ;  /* 0x0000000a01007387 */ /* 0x0035e40000100a00 */
[----:B------:R-:W-:-:S07]  /*0260*/  LEPC R20, `(.L_x_1) ;  /* 0x000000001014794e */ /* 0x000fce0000000000 */
[----:B--2---:R-:W-:Y:S05]  /*0270*/  CALL.ABS.NOINC R2 ;  /* 0x0000000002007343 */ /* 0x004fea0003c00000 */
.L_x_1:
[----:B------:R-:W-:Y:S05]  /*0280*/  EXIT ;  /* 0x000000000000794d */ /* 0x000fea0003800000 */
.L_x_2:
[----:B------:R-:W-:-:S00]  /*0290*/  BRA `(.L_x_2) ;  /* 0xfffffffc00fc7947 */ /* 0x000fc0000383ffff */
[----:B------:R-:W-:-:S00]  /*02a0*/  NOP ;  /* 0x0000000000007918 */ /* 0x000fc00000000000 */
        /* <DEDUP_REMOVED lines=13> */
.L_x_3:


//--------------------- .nv.global.init           --------------------------
	.section	.nv.global.init,"aw",@progbits
.nv.global.init:
	.type		$str$1,@object
	.size		$str$1,($str - $str$1)
$str$1:
        /*0000*/ 	.byte	0x5b, 0x43, 0x55, 0x44, 0x41, 0x5d, 0x3a, 0x20, 0x45, 0x6e, 0x64, 0x3a, 0x20, 0x25, 0x66, 0x0a
        /*0010*/ 	.byte	0x00
	.type		$str,@object
	.size		$str,(.L_0 - $str)
$str:
        /*0011*/ 	.byte	0x5b, 0x43, 0x55, 0x44, 0x41, 0x5d, 0x3a, 0x20, 0x42, 0x65, 0x67, 0x69, 0x6e, 0x3a, 0x20, 0x25
        /*0021*/ 	.byte	0x66, 0x20, 0x2b, 0x20, 0x25, 0x66, 0x0a, 0x00
.L_0:


//--------------------- .nv.shared.reserved.0     --------------------------
	.section	.nv.shared.reserved.0,"aw",@nobits
	.weak		__nv_reservedSMEM_offset_0_alias
	.size		__nv_reservedSMEM_offset_0_alias, 0, 64
	.other		__nv_reservedSMEM_offset_0_alias,@"STO_CUDA_RESERVED_SHARED STV_DEFAULT"
__nv_reservedSMEM_offset_0_alias:
	.zero		0
	.zero		64


//--------------------- .nv.constant0._Z4cudaPfS_S_ --------------------------
	.section	.nv.constant0._Z4cudaPfS_S_,"a",@progbits
	.sectionflags	@""
	.align	4
.nv.constant0._Z4cudaPfS_S_:
	.zero		920


//--------------------- SYMBOLS --------------------------

	.type		.nv.reservedSmem.offset0,@object
	.size		.nv.reservedSmem.offset0,0x4
	.type		vprintf,@function
